//
// Generated by NVIDIA NVVM Compiler
//
// Compiler Build ID: CL-36424714
// Cuda compilation tools, release 13.0, V13.0.88
// Based on NVVM 20.0.0
//

.version 9.0
.target sm_100
.address_size 64

	// .globl	_Z6VecAddPiS_S_

.visible .entry _Z6VecAddPiS_S_(
	.param .u64 .ptr .align 1 _Z6VecAddPiS_S__param_0,
	.param .u64 .ptr .align 1 _Z6VecAddPiS_S__param_1,
	.param .u64 .ptr .align 1 _Z6VecAddPiS_S__param_2
)
{
	.reg .pred 	%p<2>;
	.reg .b32 	%r<29>;
	.reg .b64 	%rd<19>;

	ld.param.u64 	%rd10, [_Z6VecAddPiS_S__param_0];
	ld.param.u64 	%rd11, [_Z6VecAddPiS_S__param_1];
	ld.param.u64 	%rd12, [_Z6VecAddPiS_S__param_2];
	cvta.to.global.u64 	%rd13, %rd12;
	cvta.to.global.u64 	%rd14, %rd11;
	cvta.to.global.u64 	%rd15, %rd10;
	add.s64 	%rd18, %rd15, 16;
	add.s64 	%rd17, %rd14, 16;
	add.s64 	%rd16, %rd13, 16;
	mov.b32 	%r28, 0;
$L__BB0_1:
	ld.global.u32 	%r4, [%rd18+-16];
	ld.global.u32 	%r5, [%rd17+-16];
	add.s32 	%r6, %r5, %r4;
	st.global.u32 	[%rd16+-16], %r6;
	ld.global.u32 	%r7, [%rd18+-12];
	ld.global.u32 	%r8, [%rd17+-12];
	add.s32 	%r9, %r8, %r7;
	st.global.u32 	[%rd16+-12], %r9;
	ld.global.u32 	%r10, [%rd18+-8];
	ld.global.u32 	%r11, [%rd17+-8];
	add.s32 	%r12, %r11, %r10;
	st.global.u32 	[%rd16+-8], %r12;
	ld.global.u32 	%r13, [%rd18+-4];
	ld.global.u32 	%r14, [%rd17+-4];
	add.s32 	%r15, %r14, %r13;
	st.global.u32 	[%rd16+-4], %r15;
	ld.global.u32 	%r16, [%rd18];
	ld.global.u32 	%r17, [%rd17];
	add.s32 	%r18, %r17, %r16;
	st.global.u32 	[%rd16], %r18;
	ld.global.u32 	%r19, [%rd18+4];
	ld.global.u32 	%r20, [%rd17+4];
	add.s32 	%r21, %r20, %r19;
	st.global.u32 	[%rd16+4], %r21;
	ld.global.u32 	%r22, [%rd18+8];
	ld.global.u32 	%r23, [%rd17+8];
	add.s32 	%r24, %r23, %r22;
	st.global.u32 	[%rd16+8], %r24;
	ld.global.u32 	%r25, [%rd18+12];
	ld.global.u32 	%r26, [%rd17+12];
	add.s32 	%r27, %r26, %r25;
	st.global.u32 	[%rd16+12], %r27;
	add.s32 	%r28, %r28, 8;
	add.s64 	%rd18, %rd18, 32;
	add.s64 	%rd17, %rd17, 32;
	add.s64 	%rd16, %rd16, 32;
	setp.ne.s32 	%p1, %r28, 600;
	@%p1 bra 	$L__BB0_1;
	ret;

}


// ===== COMPILED SASS (sm_100) =====

	.target	sm_100

	.elftype	@"ET_EXEC"


//--------------------- .note.nv.tkinfo           --------------------------
	.section	.note.nv.tkinfo,"",@"SHT_NOTE"
	.sectionflags	@"SHF_NOTE_NV_TKINFO"
	.tkinfo
        /*0018*/ 	.word	0x00000002
        /*0030*/ 	.string	""
        /*0030*/ 	.string	"ptxas"
        /*0030*/ 	.string	"Cuda compilation tools, release 13.0, V13.0.88"
        /*0030*/ 	.string	"Build cuda_13.0.r13.0/compiler.36424714_0"
        /*0030*/ 	.string	"-arch sm_100 -m 64 "



//--------------------- .note.nv.cuinfo           --------------------------
	.section	.note.nv.cuinfo,"",@"SHT_NOTE"
	.sectionflags	@"SHF_NOTE_NV_CUINFO"
        /*0018*/ 	.short	0x0002
        /*001a*/ 	.short	0x0064
        /*001c*/ 	.short	0x0082
	.zero		2


//--------------------- .nv.info                  --------------------------
	.section	.nv.info,"",@"SHT_CUDA_INFO"
	.align	4


	//----- nvinfo : EIATTR_REGCOUNT
	.align		4
        /*0000*/ 	.byte	0x04, 0x2f
        /*0002*/ 	.short	(.L_1 - .L_0)
	.align		4
.L_0:
        /*0004*/ 	.word	index@(_Z6VecAddPiS_S_)
        /*0008*/ 	.word	0x00000012


	//----- nvinfo : EIATTR_FRAME_SIZE
	.align		4
.L_1:
        /*000c*/ 	.byte	0x04, 0x11
        /*000e*/ 	.short	(.L_3 - .L_2)
	.align		4
.L_2:
        /*0010*/ 	.word	index@(_Z6VecAddPiS_S_)
        /*0014*/ 	.word	0x00000000


	//----- nvinfo : EIATTR_MIN_STACK_SIZE
	.align		4
.L_3:
        /*0018*/ 	.byte	0x04, 0x12
        /*001a*/ 	.short	(.L_5 - .L_4)
	.align		4
.L_4:
        /*001c*/ 	.word	index@(_Z6VecAddPiS_S_)
        /*0020*/ 	.word	0x00000000
.L_5:


//--------------------- .nv.compat                --------------------------
	.section	.nv.compat,"",@"SHT_CUDA_COMPAT_INFO"
	.align	4
        /*0000*/ 	.byte	0x02, 0x09, 0x00, 0x00, 0x02, 0x02, 0x01, 0x00, 0x02, 0x05, 0x05, 0x00, 0x03, 0x07, 0x01, 0x01
        /*0010*/ 	.byte	0x02, 0x03, 0x00, 0x00, 0x02, 0x06, 0x01, 0x00, 0x04, 0x0b, 0x08, 0x00, 0x09, 0x00, 0x00, 0x00
        /*0020*/ 	.byte	0x00, 0x00, 0x00, 0x00


//--------------------- .nv.info._Z6VecAddPiS_S_  --------------------------
	.section	.nv.info._Z6VecAddPiS_S_,"",@"SHT_CUDA_INFO"
	.sectionflags	@""
	.align	4


	//----- nvinfo : EIATTR_CUDA_API_VERSION
	.align		4
        /*0000*/ 	.byte	0x04, 0x37
        /*0002*/ 	.short	(.L_7 - .L_6)
.L_6:
        /*0004*/ 	.word	0x00000082


	//----- nvinfo : EIATTR_KPARAM_INFO
	.align		4
.L_7:
        /*0008*/ 	.byte	0x04, 0x17
        /*000a*/ 	.short	(.L_9 - .L_8)
.L_8:
        /*000c*/ 	.word	0x00000000
        /*0010*/ 	.short	0x0002
        /*0012*/ 	.short	0x0010
        /*0014*/ 	.byte	0x00, 0xf5, 0x21, 0x00


	//----- nvinfo : EIATTR_KPARAM_INFO
	.align		4
.L_9:
        /*0018*/ 	.byte	0x04, 0x17
        /*001a*/ 	.short	(.L_11 - .L_10)
.L_10:
        /*001c*/ 	.word	0x00000000
        /*0020*/ 	.short	0x0001
        /*0022*/ 	.short	0x0008
        /*0024*/ 	.byte	0x00, 0xf5, 0x21, 0x00


	//----- nvinfo : EIATTR_KPARAM_INFO
	.align		4
.L_11:
        /*0028*/ 	.byte	0x04, 0x17
        /*002a*/ 	.short	(.L_13 - .L_12)
.L_12:
        /*002c*/ 	.word	0x00000000
        /*0030*/ 	.short	0x0000
        /*0032*/ 	.short	0x0000
        /*0034*/ 	.byte	0x00, 0xf5, 0x21, 0x00


	//----- nvinfo : EIATTR_SPARSE_MMA_MASK
	.align		4
.L_13:
        /*0038*/ 	.byte	0x03, 0x50
        /*003a*/ 	.short	0x0000


	//----- nvinfo : EIATTR_MAXREG_COUNT
	.align		4
        /*003c*/ 	.byte	0x03, 0x1b
        /*003e*/ 	.short	0x00ff


	//----- nvinfo : EIATTR_MERCURY_ISA_VERSION
	.align		4
        /*0040*/ 	.byte	0x03, 0x5f
        /*0042*/ 	.short	0x0101


	//----- nvinfo : EIATTR_VRC_CTA_INIT_COUNT
	.align		4
        /*0044*/ 	.byte	0x02, 0x4a
	.zero		1
	.zero		1


	//----- nvinfo : EIATTR_EXIT_INSTR_OFFSETS
	.align		4
        /*0048*/ 	.byte	0x04, 0x1c
        /*004a*/ 	.short	(.L_15 - .L_14)


	//   ....[0]....
.L_14:
        /*004c*/ 	.word	0x00000bf0


	//----- nvinfo : EIATTR_CBANK_PARAM_SIZE
	.align		4
.L_15:
        /*0050*/ 	.byte	0x03, 0x19
        /*0052*/ 	.short	0x0018


	//----- nvinfo : EIATTR_PARAM_CBANK
	.align		4
        /*0054*/ 	.byte	0x04, 0x0a
        /*0056*/ 	.short	(.L_17 - .L_16)
	.align		4
.L_16:
        /*0058*/ 	.word	index@(.nv.constant0._Z6VecAddPiS_S_)
        /*005c*/ 	.short	0x0380
        /*005e*/ 	.short	0x0018


	//----- nvinfo : EIATTR_SW_WAR
	.align		4
.L_17:
        /*0060*/ 	.byte	0x04, 0x36
        /*0062*/ 	.short	(.L_19 - .L_18)
.L_18:
        /*0064*/ 	.word	0x00000008
.L_19:


//--------------------- .nv.callgraph             --------------------------
	.section	.nv.callgraph,"",@"SHT_CUDA_CALLGRAPH"
	.align	4
	.sectionentsize	8
	.align		4
        /*0000*/ 	.word	0x00000000
	.align		4
        /*0004*/ 	.word	0xffffffff
	.align		4
        /*0008*/ 	.word	0x00000000
	.align		4
        /*000c*/ 	.word	0xfffffffe
	.align		4
        /*0010*/ 	.word	0x00000000
	.align		4
        /*0014*/ 	.word	0xfffffffd
	.align		4
        /*0018*/ 	.word	0x00000000
	.align		4
        /*001c*/ 	.word	0xfffffffc


//--------------------- .text._Z6VecAddPiS_S_     --------------------------
	.section	.text._Z6VecAddPiS_S_,"ax",@progbits
	.align	128
        .global         _Z6VecAddPiS_S_
        .type           _Z6VecAddPiS_S_,@function
        .size           _Z6VecAddPiS_S_,(.L_x_2 - _Z6VecAddPiS_S_)
        .other          _Z6VecAddPiS_S_,@"STO_CUDA_ENTRY STV_DEFAULT"
_Z6VecAddPiS_S_:
.text._Z6VecAddPiS_S_:
[----:B------:R-:W-:Y:S01]  /*0000*/  LDC R1, c[0x0][0x37c] ;  /* 0x0000df00ff017b82 */ /* 0x000fe20000000800 */
[----:B------:R-:W0:Y:S01]  /*0010*/  LDCU.128 UR4, c[0x0][0x380] ;  /* 0x00007000ff0477ac */ /* 0x000e220008000c00 */
[----:B------:R-:W1:Y:S01]  /*0020*/  LDCU.64 UR10, c[0x0][0x390] ;  /* 0x00007200ff0a77ac */ /* 0x000e620008000a00 */
[----:B------:R-:W2:Y:S01]  /*0030*/  LDCU.64 UR12, c[0x0][0x358] ;  /* 0x00006b00ff0c77ac */ /* 0x000ea20008000a00 */
[----:B0-----:R-:W-:Y:S02]  /*0040*/  UIADD3 UR8, UP0, UPT, UR4, 0x10, URZ ;  /* 0x0000001004087890 */ /* 0x001fe4000ff1e0ff */
[----:B------:R-:W-:Y:S02]  /*0050*/  UIADD3 UR6, UP1, UPT, UR6, 0x10, URZ ;  /* 0x0000001006067890 */ /* 0x000fe4000ff3e0ff */
[----:B-1----:R-:W-:Y:S02]  /*0060*/  UIADD3 UR4, UP2, UPT, UR10, 0x10, URZ ;  /* 0x000000100a047890 */ /* 0x002fe4000ff5e0ff */
[----:B------:R-:W-:Y:S01]  /*0070*/  UIADD3.X UR9, UPT, UPT, URZ, UR5, URZ, UP0, !UPT ;  /* 0x00000005ff097290 */ /* 0x000fe200087fe4ff */
[----:B------:R-:W-:Y:S01]  /*0080*/  IMAD.U32 R9, RZ, RZ, UR8 ;  /* 0x00000008ff097e24 */ /* 0x000fe2000f8e00ff */
[----:B------:R-:W-:Y:S01]  /*0090*/  UIADD3.X UR7, UPT, UPT, URZ, UR7, URZ, UP1, !UPT ;  /* 0x00000007ff077290 */ /* 0x000fe20008ffe4ff */
[----:B------:R-:W-:Y:S01]  /*00a0*/  IMAD.U32 R0, RZ, RZ, UR6 ;  /* 0x00000006ff007e24 */ /* 0x000fe2000f8e00ff */
[----:B------:R-:W-:Y:S01]  /*00b0*/  UIADD3.X UR5, UPT, UPT, URZ, UR11, URZ, UP2, !UPT ;  /* 0x0000000bff057290 */ /* 0x000fe200097fe4ff */
[----:B------:R-:W-:Y:S01]  /*00c0*/  MOV R8, UR4 ;  /* 0x0000000400087c02 */ /* 0x000fe20008000f00 */
[----:B------:R-:W-:Y:S01]  /*00d0*/  IMAD.U32 R10, RZ, RZ, UR9 ;  /* 0x00000009ff0a7e24 */ /* 0x000fe2000f8e00ff */
[----:B------:R-:W-:Y:S01]  /*00e0*/  UMOV UR4, URZ ;  /* 0x000000ff00047c82 */ /* 0x000fe20008000000 */
[----:B------:R-:W-:-:S02]  /*00f0*/  MOV R3, UR7 ;  /* 0x0000000700037c02 */ /* 0x000fc40008000f00 */
[----:B--2---:R-:W-:-:S07]  /*0100*/  IMAD.U32 R11, RZ, RZ, UR5 ;  /* 0x00000005ff0b7e24 */ /* 0x004fce000f8e00ff */
.L_x_0:
[----:B------:R-:W-:Y:S01]  /*0110*/  MOV R6, R9 ;  /* 0x0000000900067202 */ /* 0x000fe20000000f00 */
[----:B------:R-:W-:Y:S01]  /*0120*/  IMAD.MOV.U32 R7, RZ, RZ, R10 ;  /* 0x000000ffff077224 */ /* 0x000fe200078e000a */
[----:B------:R-:W-:-:S04]  /*0130*/  MOV R2, R0 ;  /* 0x0000000000027202 */ /* 0x000fc80000000f00 */
[----:B--2---:R-:W2:Y:S04]  /*0140*/  LDG.E R0, desc[UR12][R6.64+-0x10] ;  /* 0xfffff00c06007981 */ /* 0x004ea8000c1e1900 */
[----:B------:R-:W2:Y:S01]  /*0150*/  LDG.E R5, desc[UR12][R2.64+-0x10] ;  /* 0xfffff00c02057981 */ /* 0x000ea2000c1e1900 */
[----:B------:R-:W-:Y:S01]  /*0160*/  MOV R4, R8 ;  /* 0x0000000800047202 */ /* 0x000fe20000000f00 */
[----:B--2---:R-:W-:Y:S02]  /*0170*/  IMAD.IADD R9, R0, 0x1, R5 ;  /* 0x0000000100097824 */ /* 0x004fe400078e0205 */
[----:B------:R-:W-:-:S05]  /*0180*/  IMAD.MOV.U32 R5, RZ, RZ, R11 ;  /* 0x000000ffff057224 */ /* 0x000fca00078e000b */
[----:B------:R0:W-:Y:S04]  /*0190*/  STG.E desc[UR12][R4.64+-0x10], R9 ;  /* 0xfffff00904007986 */ /* 0x0001e8000c10190c */
[----:B------:R-:W2:Y:S04]  /*01a0*/  LDG.E R0, desc[UR12][R6.64+-0xc] ;  /* 0xfffff40c06007981 */ /* 0x000ea8000c1e1900 */
[----:B------:R-:W2:Y:S02]  /*01b0*/  LDG.E R11, desc[UR12][R2.64+-0xc] ;  /* 0xfffff40c020b7981 */ /* 0x000ea4000c1e1900 */
[----:B--2---:R-:W-:-:S05]  /*01c0*/  IADD3 R11, PT, PT, R0, R11, RZ ;  /* 0x0000000b000b7210 */ /* 0x004fca0007ffe0ff */
[----:B------:R1:W-:Y:S04]  /*01d0*/  STG.E desc[UR12][R4.64+-0xc], R11 ;  /* 0xfffff40b04007986 */ /* 0x0003e8000c10190c */
[----:B------:R-:W2:Y:S04]  /*01e0*/  LDG.E R0, desc[UR12][R6.64+-0x8] ;  /* 0xfffff80c06007981 */ /* 0x000ea8000c1e1900 */
[----:B------:R-:W2:Y:S02]  /*01f0*/  LDG.E R13, desc[UR12][R2.64+-0x8] ;  /* 0xfffff80c020d7981 */ /* 0x000ea4000c1e1900 */
[----:B--2---:R-:W-:-:S05]  /*0200*/  IMAD.IADD R13, R0, 0x1, R13 ;  /* 0x00000001000d7824 */ /* 0x004fca00078e020d */
[----:B------:R2:W-:Y:S04]  /*0210*/  STG.E desc[UR12][R4.64+-0x8], R13 ;  /* 0xfffff80d04007986 */ /* 0x0005e8000c10190c */
[----:B------:R-:W3:Y:S04]  /*0220*/  LDG.E R0, desc[UR12][R6.64+-0x4] ;  /* 0xfffffc0c06007981 */ /* 0x000ee8000c1e1900 */
[----:B------:R-:W3:Y:S02]  /*0230*/  LDG.E R15, desc[UR12][R2.64+-0x4] ;  /* 0xfffffc0c020f7981 */ /* 0x000ee4000c1e1900 */
[----:B---3--:R-:W-:-:S05]  /*0240*/  IADD3 R15, PT, PT, R0, R15, RZ ;  /* 0x0000000f000f7210 */ /* 0x008fca0007ffe0ff */
[----:B------:R3:W-:Y:S04]  /*0250*/  STG.E desc[UR12][R4.64+-0x4], R15 ;  /* 0xfffffc0f04007986 */ /* 0x0007e8000c10190c */
[----:B------:R-:W4:Y:S04]  /*0260*/  LDG.E R0, desc[UR12][R6.64] ;  /* 0x0000000c06007981 */ /* 0x000f28000c1e1900 */
[----:B0-----:R-:W4:Y:S02]  /*0270*/  LDG.E R9, desc[UR12][R2.64] ;  /* 0x0000000c02097981 */ /* 0x001f24000c1e1900 */
[----:B----4-:R-:W-:-:S05]  /*0280*/  IMAD.IADD R9, R0, 0x1, R9 ;  /* 0x0000000100097824 */ /* 0x010fca00078e0209 */
[----:B------:R0:W-:Y:S04]  /*0290*/  STG.E desc[UR12][R4.64], R9 ;  /* 0x0000000904007986 */ /* 0x0001e8000c10190c */
[----:B------:R-:W4:Y:S04]  /*02a0*/  LDG.E R0, desc[UR12][R6.64+0x4] ;  /* 0x0000040c06007981 */ /* 0x000f28000c1e1900 */
[----:B-1----:R-:W4:Y:S02]  /*02b0*/  LDG.E R11, desc[UR12][R2.64+0x4] ;  /* 0x0000040c020b7981 */ /* 0x002f24000c1e1900 */
[----:B----4-:R-:W-:-:S05]  /*02c0*/  IADD3 R11, PT, PT, R0, R11, RZ ;  /* 0x0000000b000b7210 */ /* 0x010fca0007ffe0ff */
[----:B------:R1:W-:Y:S04]  /*02d0*/  STG.E desc[UR12][R4.64+0x4], R11 ;  /* 0x0000040b04007986 */ /* 0x0003e8000c10190c */
[----:B------:R-:W4:Y:S04]  /*02e0*/  LDG.E R0, desc[UR12][R6.64+0x8] ;  /* 0x0000080c06007981 */ /* 0x000f28000c1e1900 */
[----:B--2---:R-:W4:Y:S02]  /*02f0*/  LDG.E R13, desc[UR12][R2.64+0x8] ;  /* 0x0000080c020d7981 */ /* 0x004f24000c1e1900 */
[----:B----4-:R-:W-:-:S05]  /*0300*/  IMAD.IADD R13, R0, 0x1, R13 ;  /* 0x00000001000d7824 */ /* 0x010fca00078e020d */
[----:B------:R2:W-:Y:S04]  /*0310*/  STG.E desc[UR12][R4.64+0x8], R13 ;  /* 0x0000080d04007986 */ /* 0x0005e8000c10190c */
[----:B------:R-:W4:Y:S04]  /*0320*/  LDG.E R0, desc[UR12][R6.64+0xc] ;  /* 0x00000c0c06007981 */ /* 0x000f28000c1e1900 */
[----:B---3--:R-:W4:Y:S02]  /*0330*/  LDG.E R15, desc[UR12][R2.64+0xc] ;  /* 0x00000c0c020f7981 */ /* 0x008f24000c1e1900 */
[----:B----4-:R-:W-:-:S05]  /*0340*/  IADD3 R15, PT, PT, R0, R15, RZ ;  /* 0x0000000f000f7210 */ /* 0x010fca0007ffe0ff */
        /* <DEDUP_REMOVED lines=126> */
[----:B---3--:R-:W4:Y:S01]  /*0b30*/  LDG.E R15, desc[UR12][R2.64+0x8c] ;  /* 0x00008c0c020f7981 */ /* 0x008f22000c1e1900 */
[----:B------:R-:W-:Y:S01]  /*0b40*/  UIADD3 UR4, UPT, UPT, UR4, 0x28, URZ ;  /* 0x0000002804047890 */ /* 0x000fe2000fffe0ff */
[----:B0-----:R-:W-:-:S02]  /*0b50*/  IADD3 R9, P0, PT, R6, 0xa0, RZ ;  /* 0x000000a006097810 */ /* 0x001fc40007f1e0ff */
[----:B------:R-:W-:Y:S01]  /*0b60*/  IADD3 R8, P2, PT, R4, 0xa0, RZ ;  /* 0x000000a004087810 */ /* 0x000fe20007f5e0ff */
[----:B------:R-:W-:Y:S02]  /*0b70*/  UISETP.NE.AND UP0, UPT, UR4, 0x258, UPT ;  /* 0x000002580400788c */ /* 0x000fe4000bf05270 */
[----:B------:R-:W-:Y:S02]  /*0b80*/  IMAD.X R10, RZ, RZ, R7, P0 ;  /* 0x000000ffff0a7224 */ /* 0x000fe400000e0607 */
[----:B-1----:R-:W-:Y:S01]  /*0b90*/  IMAD.X R11, RZ, RZ, R5, P2 ;  /* 0x000000ffff0b7224 */ /* 0x002fe200010e0605 */
[----:B----4-:R-:W-:Y:S02]  /*0ba0*/  IADD3 R15, PT, PT, R0, R15, RZ ;  /* 0x0000000f000f7210 */ /* 0x010fe40007ffe0ff */
[----:B------:R-:W-:-:S03]  /*0bb0*/  IADD3 R0, P1, PT, R2, 0xa0, RZ ;  /* 0x000000a002007810 */ /* 0x000fc60007f3e0ff */
[----:B------:R2:W-:Y:S01]  /*0bc0*/  STG.E desc[UR12][R4.64+0x8c], R15 ;  /* 0x00008c0f04007986 */ /* 0x0005e2000c10190c */
[----:B------:R-:W-:Y:S01]  /*0bd0*/  IADD3.X R3, PT, PT, RZ, R3, RZ, P1, !PT ;  /* 0x00000003ff037210 */ /* 0x000fe20000ffe4ff */
[----:B------:R-:W-:Y:S08]  /*0be0*/  BRA.U UP0, `(.L_x_0) ;  /* 0xfffffff500487547 */ /* 0x000ff0000b83ffff */
[----:B------:R-:W-:Y:S05]  /*0bf0*/  EXIT ;  /* 0x000000000000794d */ /* 0x000fea0003800000 */
.L_x_1:
[----:B------:R-:W-:-:S00]  /*0c00*/  BRA `(.L_x_1) ;  /* 0xfffffffc00fc7947 */ /* 0x000fc0000383ffff */
[----:B------:R-:W-:-:S00]  /*0c10*/  NOP ;  /* 0x0000000000007918 */ /* 0x000fc00000000000 */
        /* <DEDUP_REMOVED lines=14> */
.L_x_2:


//--------------------- .nv.shared.reserved.0     --------------------------
	.section	.nv.shared.reserved.0,"aw",@nobits
	.weak		__nv_reservedSMEM_offset_0_alias
	.size		__nv_reservedSMEM_offset_0_alias, 0, 64
	.other		__nv_reservedSMEM_offset_0_alias,@"STO_CUDA_RESERVED_SHARED STV_DEFAULT"
__nv_reservedSMEM_offset_0_alias:
	.zero		0
	.zero		64


//--------------------- .nv.constant0._Z6VecAddPiS_S_ --------------------------
	.section	.nv.constant0._Z6VecAddPiS_S_,"a",@progbits
	.sectionflags	@""
	.align	4
.nv.constant0._Z6VecAddPiS_S_:
	.zero		920


//--------------------- SYMBOLS --------------------------

	.type		.nv.reservedSmem.offset0,@object
	.size		.nv.reservedSmem.offset0,0x4
